	.headerflags	@"EF_CUDA_TEXMODE_UNIFIED EF_CUDA_64BIT_ADDRESS EF_CUDA_ACCELERATORS EF_CUDA_SM90 EF_CUDA_VIRTUAL_SM(EF_CUDA_SM90)"
	.elftype	@"ET_EXEC"


//--------------------- .nv.info                  --------------------------
	.section	.nv.info,"",@"SHT_CUDA_INFO"
	.align	4


	//----- nvinfo : EIATTR_REGCOUNT
	.align		4
        /*0000*/ 	.byte	0x04, 0x2f
        /*0002*/ 	.short	(.L_1 - .L_0)
	.align		4
.L_0:
        /*0004*/ 	.word	index@(triton_poi_fused_cat_40)
        /*0008*/ 	.word	0x00000020


	//----- nvinfo : EIATTR_MIN_STACK_SIZE
	.align		4
.L_1:
        /*000c*/ 	.byte	0x04, 0x12
        /*000e*/ 	.short	(.L_3 - .L_2)
	.align		4
.L_2:
        /*0010*/ 	.word	index@(triton_poi_fused_cat_40)
        /*0014*/ 	.word	0x00000000


	//----- nvinfo : EIATTR_FRAME_SIZE
	.align		4
.L_3:
        /*0018*/ 	.byte	0x04, 0x11
        /*001a*/ 	.short	(.L_5 - .L_4)
	.align		4
.L_4:
        /*001c*/ 	.word	index@(triton_poi_fused_cat_40)
        /*0020*/ 	.word	0x00000000


	//----- nvinfo : EIATTR_MIN_STACK_SIZE
	.align		4
.L_5:
        /*0024*/ 	.byte	0x04, 0x12
        /*0026*/ 	.short	(.L_7 - .L_6)
	.align		4
.L_6:
        /*0028*/ 	.word	index@(triton_poi_fused_cat_40)
        /*002c*/ 	.word	0x00000000
.L_7:


//--------------------- .nv.info.triton_poi_fused_cat_40 --------------------------
	.section	.nv.info.triton_poi_fused_cat_40,"",@"SHT_CUDA_INFO"
	.sectionflags	@""
	.align	4


	//----- nvinfo : EIATTR_CUDA_API_VERSION
	.align		4
        /*0000*/ 	.byte	0x04, 0x37
        /*0002*/ 	.short	(.L_9 - .L_8)
.L_8:
        /*0004*/ 	.word	0x0000007c


	//----- nvinfo : EIATTR_KPARAM_INFO
	.align		4
.L_9:
        /*0008*/ 	.byte	0x04, 0x17
        /*000a*/ 	.short	(.L_11 - .L_10)
.L_10:
        /*000c*/ 	.word	0x00000000
        /*0010*/ 	.short	0x0004
        /*0012*/ 	.short	0x0020
        /*0014*/ 	.byte	0x00, 0xf0, 0x11, 0x00


	//----- nvinfo : EIATTR_KPARAM_INFO
	.align		4
.L_11:
        /*0018*/ 	.byte	0x04, 0x17
        /*001a*/ 	.short	(.L_13 - .L_12)
.L_12:
        /*001c*/ 	.word	0x00000000
        /*0020*/ 	.short	0x0003
        /*0022*/ 	.short	0x0018
        /*0024*/ 	.byte	0x00, 0xf4, 0x21, 0x00


	//----- nvinfo : EIATTR_KPARAM_INFO
	.align		4
.L_13:
        /*0028*/ 	.byte	0x04, 0x17
        /*002a*/ 	.short	(.L_15 - .L_14)
.L_14:
        /*002c*/ 	.word	0x00000000
        /*0030*/ 	.short	0x0002
        /*0032*/ 	.short	0x0010
        /*0034*/ 	.byte	0x00, 0xf4, 0x21, 0x00


	//----- nvinfo : EIATTR_KPARAM_INFO
	.align		4
.L_15:
        /*0038*/ 	.byte	0x04, 0x17
        /*003a*/ 	.short	(.L_17 - .L_16)
.L_16:
        /*003c*/ 	.word	0x00000000
        /*0040*/ 	.short	0x0001
        /*0042*/ 	.short	0x0008
        /*0044*/ 	.byte	0x00, 0xf4, 0x21, 0x00


	//----- nvinfo : EIATTR_KPARAM_INFO
	.align		4
.L_17:
        /*0048*/ 	.byte	0x04, 0x17
        /*004a*/ 	.short	(.L_19 - .L_18)
.L_18:
        /*004c*/ 	.word	0x00000000
        /*0050*/ 	.short	0x0000
        /*0052*/ 	.short	0x0000
        /*0054*/ 	.byte	0x00, 0xf4, 0x21, 0x00


	//----- nvinfo : EIATTR_SPARSE_MMA_MASK
	.align		4
.L_19:
        /*0058*/ 	.byte	0x03, 0x50
        /*005a*/ 	.short	0x0000


	//----- nvinfo : EIATTR_MAXREG_COUNT
	.align		4
        /*005c*/ 	.byte	0x03, 0x1b
        /*005e*/ 	.short	0x00ff


	//----- nvinfo : EIATTR_EXIT_INSTR_OFFSETS
	.align		4
        /*0060*/ 	.byte	0x04, 0x1c
        /*0062*/ 	.short	(.L_21 - .L_20)


	//   ....[0]....
.L_20:
        /*0064*/ 	.word	0x00000790


	//----- nvinfo : EIATTR_REQNTID
	.align		4
.L_21:
        /*0068*/ 	.byte	0x04, 0x10
        /*006a*/ 	.short	(.L_23 - .L_22)
.L_22:
        /*006c*/ 	.word	0x00000080
        /*0070*/ 	.word	0x00000001
        /*0074*/ 	.word	0x00000001


	//----- nvinfo : EIATTR_CBANK_PARAM_SIZE
	.align		4
.L_23:
        /*0078*/ 	.byte	0x03, 0x19
        /*007a*/ 	.short	0x0024


	//----- nvinfo : EIATTR_PARAM_CBANK
	.align		4
        /*007c*/ 	.byte	0x04, 0x0a
        /*007e*/ 	.short	(.L_25 - .L_24)
	.align		4
.L_24:
        /*0080*/ 	.word	index@(.nv.constant0.triton_poi_fused_cat_40)
        /*0084*/ 	.short	0x0210
        /*0086*/ 	.short	0x0024


	//----- nvinfo : EIATTR_SW_WAR
	.align		4
.L_25:
        /*0088*/ 	.byte	0x04, 0x36
        /*008a*/ 	.short	(.L_27 - .L_26)
.L_26:
        /*008c*/ 	.word	0x00000008
.L_27:


//--------------------- .nv.callgraph             --------------------------
	.section	.nv.callgraph,"",@"SHT_CUDA_CALLGRAPH"
	.align	4
	.sectionentsize	8
	.align		4
        /*0000*/ 	.word	0x00000000
	.align		4
        /*0004*/ 	.word	0xffffffff
	.align		4
        /*0008*/ 	.word	0x00000000
	.align		4
        /*000c*/ 	.word	0xfffffffe
	.align		4
        /*0010*/ 	.word	0x00000000
	.align		4
        /*0014*/ 	.word	0xfffffffd
	.align		4
        /*0018*/ 	.word	0x00000000
	.align		4
        /*001c*/ 	.word	0xfffffffc


//--------------------- .text.triton_poi_fused_cat_40 --------------------------
	.section	.text.triton_poi_fused_cat_40,"ax",@progbits
	.align	128
        .global         triton_poi_fused_cat_40
        .type           triton_poi_fused_cat_40,@function
        .size           triton_poi_fused_cat_40,(.L_x_1 - triton_poi_fused_cat_40)
        .other          triton_poi_fused_cat_40,@"STO_CUDA_ENTRY STV_DEFAULT"
triton_poi_fused_cat_40:
.text.triton_poi_fused_cat_40:
[----:B------:R-:W-:Y:S01]  /*0000*/  LDC R1, c[0x0][0x28] ;  /* 0x00000a00ff017b82 */ /* 0x000fe20000000800 */
[----:B------:R-:W1:Y:S07]  /*0010*/  S2R R0, SR_TID.X ;  /* 0x0000000000007919 */ /* 0x000e6e0000002100 */
[----:B------:R-:W2:Y:S01]  /*0020*/  LDC.64 R22, c[0x0][0x210] ;  /* 0x00008400ff167b82 */ /* 0x000ea20000000a00 */
[----:B------:R-:W-:Y:S01]  /*0030*/  CS2R R10, SRZ ;  /* 0x00000000000a7805 */ /* 0x000fe2000001ff00 */
[----:B------:R-:W-:Y:S01]  /*0040*/  ULDC.64 UR4, c[0x0][0x208] ;  /* 0x0000820000047ab9 */ /* 0x000fe20000000a00 */
[----:B------:R-:W3:Y:S01]  /*0050*/  S2R R3, SR_CTAID.X ;  /* 0x0000000000037919 */ /* 0x000ee20000002500 */
[----:B------:R-:W-:-:S04]  /*0060*/  ULDC.64 UR6, c[0x0][0x220] ;  /* 0x0000880000067ab9 */ /* 0x000fc80000000a00 */
[----:B------:R-:W4:Y:S01]  /*0070*/  LDC.64 R20, c[0x0][0x218] ;  /* 0x00008600ff147b82 */ /* 0x000f220000000a00 */
[----:B-1----:R-:W-:Y:S01]  /*0080*/  IMAD.SHL.U32 R0, R0, 0x4, RZ ;  /* 0x0000000400007824 */ /* 0x002fe200078e00ff */
[----:B---3--:R-:W-:-:S04]  /*0090*/  SHF.R.S32.HI R13, RZ, 0x15, R3 ;  /* 0x00000015ff0d7819 */ /* 0x008fc80000011403 */
[----:B------:R-:W-:Y:S02]  /*00a0*/  LOP3.LUT R0, R0, 0x1fc, RZ, 0xc0, !PT ;  /* 0x000001fc00007812 */ /* 0x000fe400078ec0ff */
[----:B------:R-:W-:-:S03]  /*00b0*/  SGXT R13, R13, 0x1 ;  /* 0x000000010d0d781a */ /* 0x000fc60000000200 */
[----:B------:R-:W-:-:S05]  /*00c0*/  IMAD R0, R3, 0x400, R0 ;  /* 0x0000040003007824 */ /* 0x000fca00078e0200 */
[CC--:B------:R-:W-:Y:S02]  /*00d0*/  LEA.HI R2, R13.reuse, R0.reuse, RZ, 0xa ;  /* 0x000000000d027211 */ /* 0x0c0fe400078f50ff */
[----:B------:R-:W-:Y:S02]  /*00e0*/  LEA.HI R8, R13, R0, RZ, 0x12 ;  /* 0x000000000d087211 */ /* 0x000fe400078f90ff */
[----:B------:R-:W-:Y:S02]  /*00f0*/  SHF.R.S32.HI R3, RZ, 0xa, R2 ;  /* 0x0000000aff037819 */ /* 0x000fe40000011402 */
[----:B------:R-:W-:Y:S02]  /*0100*/  SHF.R.S32.HI R9, RZ, 0x12, R8 ;  /* 0x00000012ff097819 */ /* 0x000fe40000011408 */
[----:B------:R-:W-:Y:S02]  /*0110*/  LEA.HI R4, R3, R3, RZ, 0x8 ;  /* 0x0000000303047211 */ /* 0x000fe400078f40ff */
[----:B------:R-:W-:Y:S01]  /*0120*/  LOP3.LUT R7, R2, 0xfffffc00, RZ, 0xc0, !PT ;  /* 0xfffffc0002077812 */ /* 0x000fe200078ec0ff */
[----:B------:R-:W-:Y:S01]  /*0130*/  IMAD.SHL.U32 R25, R9, 0x20000, RZ ;  /* 0x0002000009197824 */ /* 0x000fe200078e00ff */
[----:B------:R-:W-:-:S02]  /*0140*/  LOP3.LUT R4, R4, 0xffffff00, RZ, 0xc0, !PT ;  /* 0xffffff0004047812 */ /* 0x000fc400078ec0ff */
[----:B------:R-:W-:Y:S01]  /*0150*/  LOP3.LUT R2, R8, 0xfffc0000, RZ, 0xc0, !PT ;  /* 0xfffc000008027812 */ /* 0x000fe200078ec0ff */
[----:B------:R-:W-:Y:S01]  /*0160*/  IMAD.IADD R24, R0, 0x1, -R7 ;  /* 0x0000000100187824 */ /* 0x000fe200078e0a07 */
[----:B------:R-:W-:Y:S01]  /*0170*/  CS2R R6, SRZ ;  /* 0x0000000000067805 */ /* 0x000fe2000001ff00 */
[----:B------:R-:W-:Y:S01]  /*0180*/  IMAD.IADD R3, R3, 0x1, -R4 ;  /* 0x0000000103037824 */ /* 0x000fe200078e0a04 */
[----:B------:R-:W-:Y:S01]  /*0190*/  IADD3 R15, R25, R0, -R2 ;  /* 0x00000000190f7210 */ /* 0x000fe20007ffe802 */
[----:B------:R-:W-:Y:S01]  /*01a0*/  IMAD R19, R9, 0x400, R24 ;  /* 0x0000040009137824 */ /* 0x000fe200078e0218 */
[----:B------:R-:W-:Y:S02]  /*01b0*/  CS2R R4, SRZ ;  /* 0x0000000000047805 */ /* 0x000fe4000001ff00 */
[----:B------:R-:W-:Y:S02]  /*01c0*/  CS2R R8, SRZ ;  /* 0x0000000000087805 */ /* 0x000fe4000001ff00 */
[----:B------:R-:W-:Y:S01]  /*01d0*/  ISETP.GE.AND P2, PT, R3, 0x80, PT ;  /* 0x000000800300780c */ /* 0x000fe20003f46270 */
[----:B--2---:R-:W-:-:S04]  /*01e0*/  IMAD.WIDE R14, R15, 0x4, R22 ;  /* 0x000000040f0e7825 */ /* 0x004fc800078e0216 */
[----:B----4-:R-:W-:-:S08]  /*01f0*/  IMAD.WIDE R18, R19, 0x4, R20 ;  /* 0x0000000413127825 */ /* 0x010fd000078e0214 */
[----:B------:R1:W2:Y:S04]  /*0200*/  @!P2 LDG.E.128 R4, desc[UR4][R14.64] ;  /* 0x000000040e04a981 */ /* 0x0002a8000c1e1d00 */
[----:B------:R3:W4:Y:S01]  /*0210*/  @!P2 LDG.E.EL.128 R8, desc[UR4][R18.64] ;  /* 0x000000041208a981 */ /* 0x000722000c2e1d00 */
[----:B------:R-:W-:-:S05]  /*0220*/  VIADD R12, R0, 0x200 ;  /* 0x00000200000c7836 */ /* 0x000fca0000000000 */
[CC--:B------:R-:W-:Y:S02]  /*0230*/  LEA.HI R17, R13.reuse, R12.reuse, RZ, 0xa ;  /* 0x0000000c0d117211 */ /* 0x0c0fe400078f50ff */
[----:B-1----:R-:W-:Y:S02]  /*0240*/  CS2R R14, SRZ ;  /* 0x00000000000e7805 */ /* 0x002fe4000001ff00 */
[----:B------:R-:W-:Y:S02]  /*0250*/  LEA.HI R26, R13, R12, RZ, 0x12 ;  /* 0x0000000c0d1a7211 */ /* 0x000fe400078f90ff */
[----:B------:R-:W-:Y:S02]  /*0260*/  SHF.R.S32.HI R2, RZ, 0xa, R17 ;  /* 0x0000000aff027819 */ /* 0x000fe40000011411 */
[----:B------:R-:W-:Y:S02]  /*0270*/  SHF.R.S32.HI R16, RZ, 0x12, R26 ;  /* 0x00000012ff107819 */ /* 0x000fe4000001141a */
[----:B------:R-:W-:-:S02]  /*0280*/  LEA.HI R13, R2, R2, RZ, 0x8 ;  /* 0x00000002020d7211 */ /* 0x000fc400078f40ff */
[----:B------:R-:W-:Y:S01]  /*0290*/  LOP3.LUT R29, R26, 0xfffc0000, RZ, 0xc0, !PT ;  /* 0xfffc00001a1d7812 */ /* 0x000fe200078ec0ff */
[----:B------:R-:W-:Y:S01]  /*02a0*/  IMAD.SHL.U32 R26, R16, 0x20000, RZ ;  /* 0x00020000101a7824 */ /* 0x000fe200078e00ff */
[----:B------:R-:W-:Y:S02]  /*02b0*/  LOP3.LUT R13, R13, 0xffffff00, RZ, 0xc0, !PT ;  /* 0xffffff000d0d7812 */ /* 0x000fe400078ec0ff */
[----:B------:R-:W-:Y:S02]  /*02c0*/  LOP3.LUT R27, R17, 0xfffffc00, RZ, 0xc0, !PT ;  /* 0xfffffc00111b7812 */ /* 0x000fe400078ec0ff */
[----:B------:R-:W-:Y:S01]  /*02d0*/  IADD3 R29, R26, R12, -R29 ;  /* 0x0000000c1a1d7210 */ /* 0x000fe20007ffe81d */
[----:B------:R-:W-:Y:S02]  /*02e0*/  IMAD.IADD R2, R2, 0x1, -R13 ;  /* 0x0000000102027824 */ /* 0x000fe400078e0a0d */
[----:B------:R-:W-:Y:S01]  /*02f0*/  IMAD.IADD R27, R12, 0x1, -R27 ;  /* 0x000000010c1b7824 */ /* 0x000fe200078e0a1b */
[----:B------:R-:W-:Y:S01]  /*0300*/  CS2R R12, SRZ ;  /* 0x00000000000c7805 */ /* 0x000fe2000001ff00 */
[----:B------:R-:W-:Y:S01]  /*0310*/  IMAD.WIDE R22, R29, 0x4, R22 ;  /* 0x000000041d167825 */ /* 0x000fe200078e0216 */
[----:B------:R-:W-:-:S03]  /*0320*/  ISETP.GE.AND P1, PT, R2, 0x80, PT ;  /* 0x000000800200780c */ /* 0x000fc60003f26270 */
[C---:B------:R-:W-:Y:S01]  /*0330*/  IMAD.SHL.U32 R28, R3.reuse, 0x400, RZ ;  /* 0x00000400031c7824 */ /* 0x040fe200078e00ff */
[----:B------:R-:W-:Y:S01]  /*0340*/  ISETP.GT.AND P0, PT, R3, 0x7f, PT ;  /* 0x0000007f0300780c */ /* 0x000fe20003f04270 */
[----:B------:R-:W-:Y:S01]  /*0350*/  IMAD R17, R16, 0x400, R27 ;  /* 0x0000040010117824 */ /* 0x000fe200078e021b */
[--C-:B------:R-:W-:Y:S02]  /*0360*/  SHF.R.S32.HI R3, RZ, 0x1f, R25.reuse ;  /* 0x0000001fff037819 */ /* 0x100fe40000011419 */
[----:B------:R-:W-:Y:S01]  /*0370*/  IADD3 R25, P3, P4, R28, R24, R25 ;  /* 0x000000181c197210 */ /* 0x000fe20007c7e019 */
[----:B------:R-:W-:Y:S01]  /*0380*/  IMAD.WIDE R20, R17, 0x4, R20 ;  /* 0x0000000411147825 */ /* 0x000fe200078e0214 */
[----:B------:R-:W-:-:S03]  /*0390*/  SHF.R.S32.HI R24, RZ, 0x1f, R24 ;  /* 0x0000001fff187819 */ /* 0x000fc60000011418 */
[----:B------:R1:W5:Y:S01]  /*03a0*/  @!P1 LDG.E.128 R12, desc[UR4][R22.64] ;  /* 0x00000004160c9981 */ /* 0x000362000c1e1d00 */
[----:B------:R-:W-:Y:S02]  /*03b0*/  CS2R R16, SRZ ;  /* 0x0000000000107805 */ /* 0x000fe4000001ff00 */
[----:B---3--:R-:W-:-:S06]  /*03c0*/  CS2R R18, SRZ ;  /* 0x0000000000127805 */ /* 0x008fcc000001ff00 */
[----:B------:R3:W5:Y:S01]  /*03d0*/  @!P1 LDG.E.EL.128 R16, desc[UR4][R20.64] ;  /* 0x0000000414109981 */ /* 0x000762000c2e1d00 */
[----:B-1----:R-:W-:Y:S02]  /*03e0*/  SHF.R.S32.HI R22, RZ, 0x1f, R28 ;  /* 0x0000001fff167819 */ /* 0x002fe4000001141c */
[--C-:B------:R-:W-:Y:S02]  /*03f0*/  SHF.R.S32.HI R28, RZ, 0x1f, R26.reuse ;  /* 0x0000001fff1c7819 */ /* 0x100fe4000001141a */
[----:B------:R-:W-:Y:S01]  /*0400*/  IADD3.X R22, R22, R24, R3, P3, P4 ;  /* 0x0000001816167210 */ /* 0x000fe20001fe8403 */
[----:B------:R-:W-:Y:S01]  /*0410*/  IMAD.SHL.U32 R3, R2, 0x400, RZ ;  /* 0x0000040002037824 */ /* 0x000fe200078e00ff */
[----:B------:R-:W-:Y:S02]  /*0420*/  LEA R24, P3, R25, UR6, 0x2 ;  /* 0x0000000619187c11 */ /* 0x000fe4000f8610ff */
[----:B---3--:R-:W-:Y:S02]  /*0430*/  CS2R R20, SRZ ;  /* 0x0000000000147805 */ /* 0x008fe4000001ff00 */
[----:B------:R-:W-:-:S02]  /*0440*/  IADD3 R26, P4, P5, R3, R27, R26 ;  /* 0x0000001b031a7210 */ /* 0x000fc40007d9e01a */
[----:B------:R-:W-:Y:S02]  /*0450*/  SHF.R.S32.HI R27, RZ, 0x1f, R27 ;  /* 0x0000001fff1b7819 */ /* 0x000fe4000001141b */
[----:B------:R-:W-:Y:S02]  /*0460*/  SHF.R.S32.HI R3, RZ, 0x1f, R3 ;  /* 0x0000001fff037819 */ /* 0x000fe40000011403 */
[----:B------:R-:W-:Y:S02]  /*0470*/  LEA.HI.X R25, R25, UR7, R22, 0x2, P3 ;  /* 0x0000000719197c11 */ /* 0x000fe400098f1416 */
[----:B------:R-:W-:Y:S02]  /*0480*/  CS2R R22, SRZ ;  /* 0x0000000000167805 */ /* 0x000fe4000001ff00 */
[----:B------:R-:W-:Y:S02]  /*0490*/  IADD3.X R3, R3, R27, R28, P4, P5 ;  /* 0x0000001b03037210 */ /* 0x000fe400027ea41c */
[----:B------:R-:W-:-:S02]  /*04a0*/  ISETP.GT.AND P3, PT, R2, 0x7f, PT ;  /* 0x0000007f0200780c */ /* 0x000fc40003f64270 */
[C---:B------:R-:W-:Y:S01]  /*04b0*/  LEA R28, P4, R26.reuse, UR6, 0x2 ;  /* 0x000000061a1c7c11 */ /* 0x040fe2000f8810ff */
[----:B------:R1:W3:Y:S03]  /*04c0*/  @P0 LDG.E.128 R20, desc[UR4][R24.64+-0x80000] ;  /* 0xf800000418140981 */ /* 0x0002e6000c1e1d00 */
[----:B------:R-:W-:Y:S02]  /*04d0*/  LEA.HI.X R29, R26, UR7, R3, 0x2, P4 ;  /* 0x000000071a1d7c11 */ /* 0x000fe4000a0f1403 */
[----:B-1----:R-:W-:Y:S02]  /*04e0*/  CS2R R24, SRZ ;  /* 0x0000000000187805 */ /* 0x002fe4000001ff00 */
[----:B--2---:R-:W-:Y:S02]  /*04f0*/  SEL R2, R4, RZ, !P2 ;  /* 0x000000ff04027207 */ /* 0x004fe40005000000 */
[----:B----4-:R-:W-:-:S05]  /*0500*/  SEL R27, R8, RZ, !P2 ;  /* 0x000000ff081b7207 */ /* 0x010fca0005000000 */
[----:B------:R-:W-:Y:S01]  /*0510*/  FMUL R2, R2, R27 ;  /* 0x0000001b02027220 */ /* 0x000fe20000400000 */
[----:B------:R-:W-:-:S06]  /*0520*/  CS2R R26, SRZ ;  /* 0x00000000001a7805 */ /* 0x000fcc000001ff00 */
[----:B------:R1:W2:Y:S01]  /*0530*/  @P3 LDG.E.128 R24, desc[UR4][R28.64+-0x80000] ;  /* 0xf80000041c183981 */ /* 0x0002a2000c1e1d00 */
[----:B------:R-:W-:Y:S02]  /*0540*/  SEL R3, R7, RZ, !P2 ;  /* 0x000000ff07037207 */ /* 0x000fe40005000000 */
[----:B------:R-:W-:Y:S02]  /*0550*/  SEL R4, R6, RZ, !P2 ;  /* 0x000000ff06047207 */ /* 0x000fe40005000000 */
[----:B------:R-:W-:Y:S02]  /*0560*/  SEL R7, R10, RZ, !P2 ;  /* 0x000000ff0a077207 */ /* 0x000fe40005000000 */
[----:B------:R-:W-:Y:S02]  /*0570*/  SEL R5, R5, RZ, !P2 ;  /* 0x000000ff05057207 */ /* 0x000fe40005000000 */
[----:B------:R-:W-:Y:S01]  /*0580*/  SEL R6, R9, RZ, !P2 ;  /* 0x000000ff09067207 */ /* 0x000fe20005000000 */
[----:B-1----:R-:W1:Y:S01]  /*0590*/  LDC.64 R28, c[0x0][0x228] ;  /* 0x00008a00ff1c7b82 */ /* 0x002e620000000a00 */
[----:B------:R-:W-:Y:S01]  /*05a0*/  SEL R8, R11, RZ, !P2 ;  /* 0x000000ff0b087207 */ /* 0x000fe20005000000 */
[----:B------:R-:W-:-:S02]  /*05b0*/  FMUL R4, R4, R7 ;  /* 0x0000000704047220 */ /* 0x000fc40000400000 */
[----:B------:R-:W-:Y:S02]  /*05c0*/  FMUL R5, R5, R6 ;  /* 0x0000000605057220 */ /* 0x000fe40000400000 */
[----:B------:R-:W-:Y:S01]  /*05d0*/  FMUL R3, R3, R8 ;  /* 0x0000000803037220 */ /* 0x000fe20000400000 */
[----:B-----5:R-:W-:Y:S02]  /*05e0*/  SEL R14, R14, RZ, !P1 ;  /* 0x000000ff0e0e7207 */ /* 0x020fe40004800000 */
[----:B------:R-:W-:Y:S02]  /*05f0*/  SEL R12, R12, RZ, !P1 ;  /* 0x000000ff0c0c7207 */ /* 0x000fe40004800000 */
[----:B------:R-:W-:Y:S01]  /*0600*/  SEL R13, R13, RZ, !P1 ;  /* 0x000000ff0d0d7207 */ /* 0x000fe20004800000 */
[----:B-1----:R-:W-:Y:S01]  /*0610*/  IMAD.WIDE R28, R0, 0x4, R28 ;  /* 0x00000004001c7825 */ /* 0x002fe200078e021c */
[----:B------:R-:W-:Y:S02]  /*0620*/  SEL R15, R15, RZ, !P1 ;  /* 0x000000ff0f0f7207 */ /* 0x000fe40004800000 */
[----:B------:R-:W-:-:S02]  /*0630*/  SEL R7, R16, RZ, !P1 ;  /* 0x000000ff10077207 */ /* 0x000fc40004800000 */
[----:B------:R-:W-:Y:S02]  /*0640*/  SEL R11, R18, RZ, !P1 ;  /* 0x000000ff120b7207 */ /* 0x000fe40004800000 */
[----:B------:R-:W-:Y:S01]  /*0650*/  SEL R6, R17, RZ, !P1 ;  /* 0x000000ff11067207 */ /* 0x000fe20004800000 */
[----:B------:R-:W-:Y:S01]  /*0660*/  FMUL R8, R12, R7 ;  /* 0x000000070c087220 */ /* 0x000fe20000400000 */
[----:B------:R-:W-:Y:S01]  /*0670*/  SEL R16, R19, RZ, !P1 ;  /* 0x000000ff13107207 */ /* 0x000fe20004800000 */
[----:B------:R-:W-:Y:S02]  /*0680*/  FMUL R10, R14, R11 ;  /* 0x0000000b0e0a7220 */ /* 0x000fe40000400000 */
[----:B------:R-:W-:Y:S02]  /*0690*/  FMUL R9, R13, R6 ;  /* 0x000000060d097220 */ /* 0x000fe40000400000 */
[----:B------:R-:W-:Y:S01]  /*06a0*/  FMUL R11, R15, R16 ;  /* 0x000000100f0b7220 */ /* 0x000fe20000400000 */
[----:B---3--:R-:W-:-:S02]  /*06b0*/  SEL R17, R20, RZ, P0 ;  /* 0x000000ff14117207 */ /* 0x008fc40000000000 */
[----:B------:R-:W-:Y:S02]  /*06c0*/  SEL R18, R21, RZ, P0 ;  /* 0x000000ff15127207 */ /* 0x000fe40000000000 */
[----:B------:R-:W-:Y:S02]  /*06d0*/  SEL R19, R22, RZ, P0 ;  /* 0x000000ff16137207 */ /* 0x000fe40000000000 */
[----:B------:R-:W-:Y:S02]  /*06e0*/  SEL R20, R23, RZ, P0 ;  /* 0x000000ff17147207 */ /* 0x000fe40000000000 */
[----:B------:R-:W-:Y:S02]  /*06f0*/  SEL R12, R2, R17, !P2 ;  /* 0x00000011020c7207 */ /* 0x000fe40005000000 */
[----:B------:R-:W-:Y:S02]  /*0700*/  SEL R13, R5, R18, !P2 ;  /* 0x00000012050d7207 */ /* 0x000fe40005000000 */
[----:B------:R-:W-:-:S02]  /*0710*/  SEL R14, R4, R19, !P2 ;  /* 0x00000013040e7207 */ /* 0x000fc40005000000 */
[----:B------:R-:W-:-:S05]  /*0720*/  SEL R15, R3, R20, !P2 ;  /* 0x00000014030f7207 */ /* 0x000fca0005000000 */
[----:B------:R-:W-:Y:S01]  /*0730*/  STG.E.128 desc[UR4][R28.64], R12 ;  /* 0x0000000c1c007986 */ /* 0x000fe2000c101d04 */
[----:B--2---:R-:W-:Y:S02]  /*0740*/  @P1 SEL R8, R24, RZ, P3 ;  /* 0x000000ff18081207 */ /* 0x004fe40001800000 */
[----:B------:R-:W-:Y:S02]  /*0750*/  @P1 SEL R9, R25, RZ, P3 ;  /* 0x000000ff19091207 */ /* 0x000fe40001800000 */
[----:B------:R-:W-:Y:S02]  /*0760*/  @P1 SEL R10, R26, RZ, P3 ;  /* 0x000000ff1a0a1207 */ /* 0x000fe40001800000 */
[----:B------:R-:W-:-:S05]  /*0770*/  @P1 SEL R11, R27, RZ, P3 ;  /* 0x000000ff1b0b1207 */ /* 0x000fca0001800000 */
[----:B------:R-:W-:Y:S01]  /*0780*/  STG.E.128 desc[UR4][R28.64+0x800], R8 ;  /* 0x000800081c007986 */ /* 0x000fe2000c101d04 */
[----:B------:R-:W-:Y:S05]  /*0790*/  EXIT ;  /* 0x000000000000794d */ /* 0x000fea0003800000 */
.L_x_0:
[----:B------:R-:W-:-:S00]  /*07a0*/  BRA `(.L_x_0) ;  /* 0xfffffffc00fc7947 */ /* 0x000fc0000383ffff */
[----:B------:R-:W-:-:S00]  /*07b0*/  NOP ;  /* 0x0000000000007918 */ /* 0x000fc00000000000 */
        /* <DEDUP_REMOVED lines=12> */
.L_x_1:


//--------------------- .nv.constant0.triton_poi_fused_cat_40 --------------------------
	.section	.nv.constant0.triton_poi_fused_cat_40,"a",@progbits
	.sectionflags	@""
	.align	4
.nv.constant0.triton_poi_fused_cat_40:
	.zero		564
